	.headerflags	@"EF_CUDA_TEXMODE_UNIFIED EF_CUDA_64BIT_ADDRESS EF_CUDA_ACCELERATORS EF_CUDA_SM90 EF_CUDA_VIRTUAL_SM(EF_CUDA_SM90)"
	.elftype	@"ET_EXEC"


//--------------------- .nv.info                  --------------------------
	.section	.nv.info,"",@"SHT_CUDA_INFO"
	.align	4


	//----- nvinfo : EIATTR_REGCOUNT
	.align		4
        /*0000*/ 	.byte	0x04, 0x2f
        /*0002*/ 	.short	(.L_1 - .L_0)
	.align		4
.L_0:
        /*0004*/ 	.word	index@(triton_poi_fused_convolution_6)
        /*0008*/ 	.word	0x0000000c


	//----- nvinfo : EIATTR_MIN_STACK_SIZE
	.align		4
.L_1:
        /*000c*/ 	.byte	0x04, 0x12
        /*000e*/ 	.short	(.L_3 - .L_2)
	.align		4
.L_2:
        /*0010*/ 	.word	index@(triton_poi_fused_convolution_6)
        /*0014*/ 	.word	0x00000000


	//----- nvinfo : EIATTR_FRAME_SIZE
	.align		4
.L_3:
        /*0018*/ 	.byte	0x04, 0x11
        /*001a*/ 	.short	(.L_5 - .L_4)
	.align		4
.L_4:
        /*001c*/ 	.word	index@(triton_poi_fused_convolution_6)
        /*0020*/ 	.word	0x00000000


	//----- nvinfo : EIATTR_MIN_STACK_SIZE
	.align		4
.L_5:
        /*0024*/ 	.byte	0x04, 0x12
        /*0026*/ 	.short	(.L_7 - .L_6)
	.align		4
.L_6:
        /*0028*/ 	.word	index@(triton_poi_fused_convolution_6)
        /*002c*/ 	.word	0x00000000
.L_7:


//--------------------- .nv.info.triton_poi_fused_convolution_6 --------------------------
	.section	.nv.info.triton_poi_fused_convolution_6,"",@"SHT_CUDA_INFO"
	.sectionflags	@""
	.align	4


	//----- nvinfo : EIATTR_CUDA_API_VERSION
	.align		4
        /*0000*/ 	.byte	0x04, 0x37
        /*0002*/ 	.short	(.L_9 - .L_8)
.L_8:
        /*0004*/ 	.word	0x0000007c


	//----- nvinfo : EIATTR_KPARAM_INFO
	.align		4
.L_9:
        /*0008*/ 	.byte	0x04, 0x17
        /*000a*/ 	.short	(.L_11 - .L_10)
.L_10:
        /*000c*/ 	.word	0x00000000
        /*0010*/ 	.short	0x0002
        /*0012*/ 	.short	0x0010
        /*0014*/ 	.byte	0x00, 0xf0, 0x11, 0x00


	//----- nvinfo : EIATTR_KPARAM_INFO
	.align		4
.L_11:
        /*0018*/ 	.byte	0x04, 0x17
        /*001a*/ 	.short	(.L_13 - .L_12)
.L_12:
        /*001c*/ 	.word	0x00000000
        /*0020*/ 	.short	0x0001
        /*0022*/ 	.short	0x0008
        /*0024*/ 	.byte	0x00, 0xf4, 0x21, 0x00


	//----- nvinfo : EIATTR_KPARAM_INFO
	.align		4
.L_13:
        /*0028*/ 	.byte	0x04, 0x17
        /*002a*/ 	.short	(.L_15 - .L_14)
.L_14:
        /*002c*/ 	.word	0x00000000
        /*0030*/ 	.short	0x0000
        /*0032*/ 	.short	0x0000
        /*0034*/ 	.byte	0x00, 0xf4, 0x21, 0x00


	//----- nvinfo : EIATTR_SPARSE_MMA_MASK
	.align		4
.L_15:
        /*0038*/ 	.byte	0x03, 0x50
        /*003a*/ 	.short	0x0000


	//----- nvinfo : EIATTR_MAXREG_COUNT
	.align		4
        /*003c*/ 	.byte	0x03, 0x1b
        /*003e*/ 	.short	0x00ff


	//----- nvinfo : EIATTR_EXIT_INSTR_OFFSETS
	.align		4
        /*0040*/ 	.byte	0x04, 0x1c
        /*0042*/ 	.short	(.L_17 - .L_16)


	//   ....[0]....
.L_16:
        /*0044*/ 	.word	0x00000150


	//----- nvinfo : EIATTR_REQNTID
	.align		4
.L_17:
        /*0048*/ 	.byte	0x04, 0x10
        /*004a*/ 	.short	(.L_19 - .L_18)
.L_18:
        /*004c*/ 	.word	0x00000080
        /*0050*/ 	.word	0x00000001
        /*0054*/ 	.word	0x00000001


	//----- nvinfo : EIATTR_CBANK_PARAM_SIZE
	.align		4
.L_19:
        /*0058*/ 	.byte	0x03, 0x19
        /*005a*/ 	.short	0x0014


	//----- nvinfo : EIATTR_PARAM_CBANK
	.align		4
        /*005c*/ 	.byte	0x04, 0x0a
        /*005e*/ 	.short	(.L_21 - .L_20)
	.align		4
.L_20:
        /*0060*/ 	.word	index@(.nv.constant0.triton_poi_fused_convolution_6)
        /*0064*/ 	.short	0x0210
        /*0066*/ 	.short	0x0014


	//----- nvinfo : EIATTR_SW_WAR
	.align		4
.L_21:
        /*0068*/ 	.byte	0x04, 0x36
        /*006a*/ 	.short	(.L_23 - .L_22)
.L_22:
        /*006c*/ 	.word	0x00000008
.L_23:


//--------------------- .nv.callgraph             --------------------------
	.section	.nv.callgraph,"",@"SHT_CUDA_CALLGRAPH"
	.align	4
	.sectionentsize	8
	.align		4
        /*0000*/ 	.word	0x00000000
	.align		4
        /*0004*/ 	.word	0xffffffff
	.align		4
        /*0008*/ 	.word	0x00000000
	.align		4
        /*000c*/ 	.word	0xfffffffe
	.align		4
        /*0010*/ 	.word	0x00000000
	.align		4
        /*0014*/ 	.word	0xfffffffd
	.align		4
        /*0018*/ 	.word	0x00000000
	.align		4
        /*001c*/ 	.word	0xfffffffc


//--------------------- .text.triton_poi_fused_convolution_6 --------------------------
	.section	.text.triton_poi_fused_convolution_6,"ax",@progbits
	.align	128
        .global         triton_poi_fused_convolution_6
        .type           triton_poi_fused_convolution_6,@function
        .size           triton_poi_fused_convolution_6,(.L_x_1 - triton_poi_fused_convolution_6)
        .other          triton_poi_fused_convolution_6,@"STO_CUDA_ENTRY STV_DEFAULT"
triton_poi_fused_convolution_6:
.text.triton_poi_fused_convolution_6:
[----:B------:R-:W-:Y:S01]  /*0000*/  LDC R1, c[0x0][0x28] ;  /* 0x00000a00ff017b82 */ /* 0x000fe20000000800 */
[----:B------:R-:W1:Y:S07]  /*0010*/  S2R R0, SR_TID.X ;  /* 0x0000000000007919 */ /* 0x000e6e0000002100 */
[----:B------:R-:W2:Y:S01]  /*0020*/  LDC.64 R4, c[0x0][0x218] ;  /* 0x00008600ff047b82 */ /* 0x000ea20000000a00 */
[----:B------:R-:W-:Y:S01]  /*0030*/  ULDC.64 UR4, c[0x0][0x208] ;  /* 0x0000820000047ab9 */ /* 0x000fe20000000a00 */
[----:B------:R-:W3:Y:S06]  /*0040*/  S2R R7, SR_CTAID.X ;  /* 0x0000000000077919 */ /* 0x000eec0000002500 */
[----:B------:R-:W4:Y:S01]  /*0050*/  LDC.64 R2, c[0x0][0x210] ;  /* 0x00008400ff027b82 */ /* 0x000f220000000a00 */
[----:B-1----:R-:W-:Y:S01]  /*0060*/  IMAD.SHL.U32 R0, R0, 0x2, RZ ;  /* 0x0000000200007824 */ /* 0x002fe200078e00ff */
[----:B---3--:R-:W-:-:S04]  /*0070*/  SHF.R.S32.HI R6, RZ, 0x17, R7 ;  /* 0x00000017ff067819 */ /* 0x008fc80000011407 */
[----:B------:R-:W-:-:S04]  /*0080*/  LOP3.LUT R0, R0, 0xfe, RZ, 0xc0, !PT ;  /* 0x000000fe00007812 */ /* 0x000fc800078ec0ff */
[----:B------:R-:W-:Y:S02]  /*0090*/  LEA R7, R7, R0, 0x8 ;  /* 0x0000000007077211 */ /* 0x000fe400078e40ff */
[----:B------:R-:W-:-:S03]  /*00a0*/  SGXT R0, R6, 0x1 ;  /* 0x000000010600781a */ /* 0x000fc60000000200 */
[----:B----4-:R-:W-:Y:S01]  /*00b0*/  IMAD.WIDE R2, R7, 0x4, R2 ;  /* 0x0000000407027825 */ /* 0x010fe200078e0202 */
[----:B------:R-:W-:-:S04]  /*00c0*/  LEA.HI R0, R0, R7, RZ, 0x8 ;  /* 0x0000000700007211 */ /* 0x000fc800078f40ff */
[----:B------:R-:W-:-:S05]  /*00d0*/  LOP3.LUT R0, R0, 0xffffff00, RZ, 0xc0, !PT ;  /* 0xffffff0000007812 */ /* 0x000fca00078ec0ff */
[----:B------:R-:W-:Y:S02]  /*00e0*/  IMAD.IADD R9, R7, 0x1, -R0 ;  /* 0x0000000107097824 */ /* 0x000fe400078e0a00 */
[----:B------:R-:W3:Y:S02]  /*00f0*/  LDG.E.64 R6, desc[UR4][R2.64] ;  /* 0x0000000402067981 */ /* 0x000ee4000c1e1b00 */
[----:B--2---:R-:W-:-:S06]  /*0100*/  IMAD.WIDE R4, R9, 0x4, R4 ;  /* 0x0000000409047825 */ /* 0x004fcc00078e0204 */
[----:B------:R-:W3:Y:S02]  /*0110*/  LDG.E.EL.64 R4, desc[UR4][R4.64] ;  /* 0x0000000404047981 */ /* 0x000ee4000c2e1b00 */
[----:B---3--:R-:W-:Y:S01]  /*0120*/  FADD R6, R6, R4 ;  /* 0x0000000406067221 */ /* 0x008fe20000000000 */
[----:B------:R-:W-:-:S05]  /*0130*/  FADD R7, R7, R5 ;  /* 0x0000000507077221 */ /* 0x000fca0000000000 */
[----:B------:R-:W-:Y:S01]  /*0140*/  STG.E.64 desc[UR4][R2.64], R6 ;  /* 0x0000000602007986 */ /* 0x000fe2000c101b04 */
[----:B------:R-:W-:Y:S05]  /*0150*/  EXIT ;  /* 0x000000000000794d */ /* 0x000fea0003800000 */
.L_x_0:
[----:B------:R-:W-:-:S00]  /*0160*/  BRA `(.L_x_0) ;  /* 0xfffffffc00fc7947 */ /* 0x000fc0000383ffff */
[----:B------:R-:W-:-:S00]  /*0170*/  NOP ;  /* 0x0000000000007918 */ /* 0x000fc00000000000 */
        /* <DEDUP_REMOVED lines=8> */
.L_x_1:


//--------------------- .nv.constant0.triton_poi_fused_convolution_6 --------------------------
	.section	.nv.constant0.triton_poi_fused_convolution_6,"a",@progbits
	.sectionflags	@""
	.align	4
.nv.constant0.triton_poi_fused_convolution_6:
	.zero		548
